	.headerflags	@"EF_CUDA_TEXMODE_UNIFIED EF_CUDA_64BIT_ADDRESS EF_CUDA_ACCELERATORS EF_CUDA_SM90 EF_CUDA_VIRTUAL_SM(EF_CUDA_SM90)"
	.elftype	@"ET_EXEC"


//--------------------- .nv.info                  --------------------------
	.section	.nv.info,"",@"SHT_CUDA_INFO"
	.align	4


	//----- nvinfo : EIATTR_REGCOUNT
	.align		4
        /*0000*/ 	.byte	0x04, 0x2f
        /*0002*/ 	.short	(.L_1 - .L_0)
	.align		4
.L_0:
        /*0004*/ 	.word	index@(triton_poi_fused_cat_max_pool2d_with_indices_38)
        /*0008*/ 	.word	0x00000019


	//----- nvinfo : EIATTR_MIN_STACK_SIZE
	.align		4
.L_1:
        /*000c*/ 	.byte	0x04, 0x12
        /*000e*/ 	.short	(.L_3 - .L_2)
	.align		4
.L_2:
        /*0010*/ 	.word	index@(triton_poi_fused_cat_max_pool2d_with_indices_38)
        /*0014*/ 	.word	0x00000000


	//----- nvinfo : EIATTR_FRAME_SIZE
	.align		4
.L_3:
        /*0018*/ 	.byte	0x04, 0x11
        /*001a*/ 	.short	(.L_5 - .L_4)
	.align		4
.L_4:
        /*001c*/ 	.word	index@(triton_poi_fused_cat_max_pool2d_with_indices_38)
        /*0020*/ 	.word	0x00000000


	//----- nvinfo : EIATTR_MIN_STACK_SIZE
	.align		4
.L_5:
        /*0024*/ 	.byte	0x04, 0x12
        /*0026*/ 	.short	(.L_7 - .L_6)
	.align		4
.L_6:
        /*0028*/ 	.word	index@(triton_poi_fused_cat_max_pool2d_with_indices_38)
        /*002c*/ 	.word	0x00000000
.L_7:


//--------------------- .nv.info.triton_poi_fused_cat_max_pool2d_with_indices_38 --------------------------
	.section	.nv.info.triton_poi_fused_cat_max_pool2d_with_indices_38,"",@"SHT_CUDA_INFO"
	.sectionflags	@""
	.align	4


	//----- nvinfo : EIATTR_CUDA_API_VERSION
	.align		4
        /*0000*/ 	.byte	0x04, 0x37
        /*0002*/ 	.short	(.L_9 - .L_8)
.L_8:
        /*0004*/ 	.word	0x0000007c


	//----- nvinfo : EIATTR_KPARAM_INFO
	.align		4
.L_9:
        /*0008*/ 	.byte	0x04, 0x17
        /*000a*/ 	.short	(.L_11 - .L_10)
.L_10:
        /*000c*/ 	.word	0x00000000
        /*0010*/ 	.short	0x0004
        /*0012*/ 	.short	0x0020
        /*0014*/ 	.byte	0x00, 0xf0, 0x11, 0x00


	//----- nvinfo : EIATTR_KPARAM_INFO
	.align		4
.L_11:
        /*0018*/ 	.byte	0x04, 0x17
        /*001a*/ 	.short	(.L_13 - .L_12)
.L_12:
        /*001c*/ 	.word	0x00000000
        /*0020*/ 	.short	0x0003
        /*0022*/ 	.short	0x0018
        /*0024*/ 	.byte	0x00, 0xf4, 0x21, 0x00


	//----- nvinfo : EIATTR_KPARAM_INFO
	.align		4
.L_13:
        /*0028*/ 	.byte	0x04, 0x17
        /*002a*/ 	.short	(.L_15 - .L_14)
.L_14:
        /*002c*/ 	.word	0x00000000
        /*0030*/ 	.short	0x0002
        /*0032*/ 	.short	0x0010
        /*0034*/ 	.byte	0x00, 0xf4, 0x21, 0x00


	//----- nvinfo : EIATTR_KPARAM_INFO
	.align		4
.L_15:
        /*0038*/ 	.byte	0x04, 0x17
        /*003a*/ 	.short	(.L_17 - .L_16)
.L_16:
        /*003c*/ 	.word	0x00000000
        /*0040*/ 	.short	0x0001
        /*0042*/ 	.short	0x0008
        /*0044*/ 	.byte	0x00, 0xf4, 0x21, 0x00


	//----- nvinfo : EIATTR_KPARAM_INFO
	.align		4
.L_17:
        /*0048*/ 	.byte	0x04, 0x17
        /*004a*/ 	.short	(.L_19 - .L_18)
.L_18:
        /*004c*/ 	.word	0x00000000
        /*0050*/ 	.short	0x0000
        /*0052*/ 	.short	0x0000
        /*0054*/ 	.byte	0x00, 0xf4, 0x21, 0x00


	//----- nvinfo : EIATTR_SPARSE_MMA_MASK
	.align		4
.L_19:
        /*0058*/ 	.byte	0x03, 0x50
        /*005a*/ 	.short	0x0000


	//----- nvinfo : EIATTR_MAXREG_COUNT
	.align		4
        /*005c*/ 	.byte	0x03, 0x1b
        /*005e*/ 	.short	0x00ff


	//----- nvinfo : EIATTR_EXIT_INSTR_OFFSETS
	.align		4
        /*0060*/ 	.byte	0x04, 0x1c
        /*0062*/ 	.short	(.L_21 - .L_20)


	//   ....[0]....
.L_20:
        /*0064*/ 	.word	0x00000df0


	//   ....[1]....
        /*0068*/ 	.word	0x00000e10


	//----- nvinfo : EIATTR_REQNTID
	.align		4
.L_21:
        /*006c*/ 	.byte	0x04, 0x10
        /*006e*/ 	.short	(.L_23 - .L_22)
.L_22:
        /*0070*/ 	.word	0x00000080
        /*0074*/ 	.word	0x00000001
        /*0078*/ 	.word	0x00000001


	//----- nvinfo : EIATTR_CBANK_PARAM_SIZE
	.align		4
.L_23:
        /*007c*/ 	.byte	0x03, 0x19
        /*007e*/ 	.short	0x0024


	//----- nvinfo : EIATTR_PARAM_CBANK
	.align		4
        /*0080*/ 	.byte	0x04, 0x0a
        /*0082*/ 	.short	(.L_25 - .L_24)
	.align		4
.L_24:
        /*0084*/ 	.word	index@(.nv.constant0.triton_poi_fused_cat_max_pool2d_with_indices_38)
        /*0088*/ 	.short	0x0210
        /*008a*/ 	.short	0x0024


	//----- nvinfo : EIATTR_SW_WAR
	.align		4
.L_25:
        /*008c*/ 	.byte	0x04, 0x36
        /*008e*/ 	.short	(.L_27 - .L_26)
.L_26:
        /*0090*/ 	.word	0x00000008
.L_27:


//--------------------- .nv.callgraph             --------------------------
	.section	.nv.callgraph,"",@"SHT_CUDA_CALLGRAPH"
	.align	4
	.sectionentsize	8
	.align		4
        /*0000*/ 	.word	0x00000000
	.align		4
        /*0004*/ 	.word	0xffffffff
	.align		4
        /*0008*/ 	.word	0x00000000
	.align		4
        /*000c*/ 	.word	0xfffffffe
	.align		4
        /*0010*/ 	.word	0x00000000
	.align		4
        /*0014*/ 	.word	0xfffffffd
	.align		4
        /*0018*/ 	.word	0x00000000
	.align		4
        /*001c*/ 	.word	0xfffffffc


//--------------------- .text.triton_poi_fused_cat_max_pool2d_with_indices_38 --------------------------
	.section	.text.triton_poi_fused_cat_max_pool2d_with_indices_38,"ax",@progbits
	.align	128
        .global         triton_poi_fused_cat_max_pool2d_with_indices_38
        .type           triton_poi_fused_cat_max_pool2d_with_indices_38,@function
        .size           triton_poi_fused_cat_max_pool2d_with_indices_38,(.L_x_1 - triton_poi_fused_cat_max_pool2d_with_indices_38)
        .other          triton_poi_fused_cat_max_pool2d_with_indices_38,@"STO_CUDA_ENTRY STV_DEFAULT"
triton_poi_fused_cat_max_pool2d_with_indices_38:
.text.triton_poi_fused_cat_max_pool2d_with_indices_38:
[----:B------:R-:W0:Y:S02]  /*0000*/  LDC R1, c[0x0][0x28] ;  /* 0x00000a00ff017b82 */ /* 0x000e240000000800 */
[----:B------:R-:W1:Y:S01]  /*0010*/  S2R R7, SR_TID.X ;  /* 0x0000000000077919 */ /* 0x000e620000002100 */
[----:B------:R-:W2:Y:S01]  /*0020*/  LDC.64 R4, c[0x0][0x210] ;  /* 0x00008400ff047b82 */ /* 0x000ea20000000a00 */
[----:B------:R-:W-:Y:S01]  /*0030*/  ULDC.64 UR4, c[0x0][0x208] ;  /* 0x0000820000047ab9 */ /* 0x000fe20000000a00 */
[----:B------:R-:W3:Y:S01]  /*0040*/  S2R R0, SR_CTAID.X ;  /* 0x0000000000007919 */ /* 0x000ee20000002500 */
[----:B------:R-:W-:Y:S01]  /*0050*/  IMAD.MOV.U32 R8, RZ, RZ, RZ ;  /* 0x000000ffff087224 */ /* 0x000fe200078e00ff */
[----:B------:R-:W-:Y:S01]  /*0060*/  ULDC.64 UR6, c[0x0][0x220] ;  /* 0x0000880000067ab9 */ /* 0x000fe20000000a00 */
[----:B-1----:R-:W-:Y:S02]  /*0070*/  LOP3.LUT R7, R7, 0x7f, RZ, 0xc0, !PT ;  /* 0x0000007f07077812 */ /* 0x002fe400078ec0ff */
[----:B---3--:R-:W-:-:S03]  /*0080*/  SHF.R.S32.HI R2, RZ, 0x18, R0 ;  /* 0x00000018ff027819 */ /* 0x008fc60000011400 */
[----:B------:R-:W-:Y:S01]  /*0090*/  IMAD R7, R0, 0x80, R7 ;  /* 0x0000008000077824 */ /* 0x000fe200078e0207 */
[----:B------:R-:W-:-:S03]  /*00a0*/  SGXT R2, R2, 0x1 ;  /* 0x000000010202781a */ /* 0x000fc60000000200 */
[C---:B------:R-:W-:Y:S01]  /*00b0*/  VIADD R13, R7.reuse, 0xffffff80 ;  /* 0xffffff80070d7836 */ /* 0x040fe20000000000 */
[----:B------:R-:W-:Y:S02]  /*00c0*/  ISETP.GE.AND P0, PT, R7, 0x800, PT ;  /* 0x000008000700780c */ /* 0x000fe40003f06270 */
[CC--:B------:R-:W-:Y:S01]  /*00d0*/  LEA.HI R0, R2.reuse, R7.reuse, RZ, 0x7 ;  /* 0x0000000702007211 */ /* 0x0c0fe200078f38ff */
[----:B--2---:R-:W-:Y:S01]  /*00e0*/  IMAD.WIDE R12, R13, 0x4, R4 ;  /* 0x000000040d0c7825 */ /* 0x004fe200078e0204 */
[----:B------:R-:W-:Y:S02]  /*00f0*/  LEA.HI R2, R2, R7, RZ, 0x8 ;  /* 0x0000000702027211 */ /* 0x000fe400078f40ff */
[----:B------:R-:W-:Y:S02]  /*0100*/  SHF.R.S32.HI R9, RZ, 0x7, R0 ;  /* 0x00000007ff097819 */ /* 0x000fe40000011400 */
[----:B------:R-:W-:Y:S02]  /*0110*/  SHF.R.S32.HI R11, RZ, 0x8, R2 ;  /* 0x00000008ff0b7819 */ /* 0x000fe40000011402 */
[----:B------:R-:W-:-:S02]  /*0120*/  LEA.HI R3, R0, R9, RZ, 0x1 ;  /* 0x0000000900037211 */ /* 0x000fc400078f08ff */
[----:B------:R-:W-:Y:S02]  /*0130*/  LEA.HI R2, R2, R11, RZ, 0x1 ;  /* 0x0000000b02027211 */ /* 0x000fe400078f08ff */
[----:B------:R-:W-:Y:S02]  /*0140*/  LOP3.LUT R6, R3, 0xfffffffe, RZ, 0xc0, !PT ;  /* 0xfffffffe03067812 */ /* 0x000fe400078ec0ff */
[----:B------:R-:W-:-:S03]  /*0150*/  LOP3.LUT R2, R2, 0xfffffffe, RZ, 0xc0, !PT ;  /* 0xfffffffe02027812 */ /* 0x000fc600078ec0ff */
[----:B------:R-:W-:Y:S02]  /*0160*/  IMAD.IADD R6, R9, 0x1, -R6 ;  /* 0x0000000109067824 */ /* 0x000fe400078e0a06 */
[----:B------:R-:W-:Y:S02]  /*0170*/  IMAD.IADD R11, R11, 0x1, -R2 ;  /* 0x000000010b0b7824 */ /* 0x000fe400078e0a02 */
[----:B------:R-:W-:Y:S01]  /*0180*/  IMAD.MOV.U32 R2, RZ, RZ, RZ ;  /* 0x000000ffff027224 */ /* 0x000fe200078e00ff */
[----:B------:R-:W-:-:S04]  /*0190*/  ISETP.LT.AND P1, PT, R6, 0x1, !P0 ;  /* 0x000000010600780c */ /* 0x000fc80004721270 */
[----:B------:R-:W-:-:S13]  /*01a0*/  ISETP.GT.AND P2, PT, R11, RZ, P1 ;  /* 0x000000ff0b00720c */ /* 0x000fda0000f44270 */
[----:B------:R-:W2:Y:S01]  /*01b0*/  @P2 LDG.E R2, desc[UR4][R12.64] ;  /* 0x000000040c022981 */ /* 0x000ea2000c1e1900 */
[C---:B------:R-:W-:Y:S01]  /*01c0*/  ISETP.GT.AND P1, PT, R6.reuse, RZ, PT ;  /* 0x000000ff0600720c */ /* 0x040fe20003f24270 */
[----:B------:R-:W-:Y:S01]  /*01d0*/  VIADD R15, R7, 0xfffffe80 ;  /* 0xfffffe80070f7836 */ /* 0x000fe20000000000 */
[----:B------:R-:W-:Y:S01]  /*01e0*/  LOP3.LUT R3, R11, R6, RZ, 0xfc, !PT ;  /* 0x000000060b037212 */ /* 0x000fe200078efcff */
[----:B------:R-:W-:Y:S01]  /*01f0*/  VIADD R17, R7, 0xffffff00 ;  /* 0xffffff0007117836 */ /* 0x000fe20000000000 */
[----:B------:R-:W-:Y:S01]  /*0200*/  ISETP.GT.AND P3, PT, R11, RZ, P1 ;  /* 0x000000ff0b00720c */ /* 0x000fe20000f64270 */
[----:B------:R-:W-:Y:S01]  /*0210*/  IMAD.WIDE R14, R15, 0x4, R4 ;  /* 0x000000040f0e7825 */ /* 0x000fe200078e0204 */
[----:B------:R-:W-:Y:S02]  /*0220*/  ISETP.GT.AND P1, PT, R6, -0x1, PT ;  /* 0xffffffff0600780c */ /* 0x000fe40003f24270 */
[----:B------:R-:W-:Y:S02]  /*0230*/  ISETP.LT.AND P3, PT, R7, 0x800, P3 ;  /* 0x000008000700780c */ /* 0x000fe40001f61270 */
[----:B------:R-:W-:Y:S01]  /*0240*/  ISETP.GT.AND P1, PT, R11, RZ, P1 ;  /* 0x000000ff0b00720c */ /* 0x000fe20000f24270 */
[----:B------:R-:W-:Y:S01]  /*0250*/  IMAD.MOV.U32 R18, RZ, RZ, RZ ;  /* 0x000000ffff127224 */ /* 0x000fe200078e00ff */
[----:B------:R-:W-:-:S02]  /*0260*/  P2R R22, PR, RZ, 0x1 ;  /* 0x00000001ff167803 */ /* 0x000fc40000000000 */
[----:B------:R-:W-:Y:S01]  /*0270*/  ISETP.LT.AND P1, PT, R7, 0x800, P1 ;  /* 0x000008000700780c */ /* 0x000fe20000f21270 */
[----:B------:R-:W-:-:S06]  /*0280*/  IMAD.WIDE R16, R17, 0x4, R4 ;  /* 0x0000000411107825 */ /* 0x000fcc00078e0204 */
[----:B------:R-:W3:Y:S01]  /*0290*/  @P3 LDG.E R8, desc[UR4][R14.64] ;  /* 0x000000040e083981 */ /* 0x000ee2000c1e1900 */
[----:B------:R-:W-:-:S05]  /*02a0*/  IMAD.MOV.U32 R21, RZ, RZ, RZ ;  /* 0x000000ffff157224 */ /* 0x000fca00078e00ff */
[----:B------:R-:W4:Y:S01]  /*02b0*/  @P1 LDG.E R18, desc[UR4][R16.64] ;  /* 0x0000000410121981 */ /* 0x000f22000c1e1900 */
[----:B--2---:R-:W-:Y:S02]  /*02c0*/  SEL R20, R2, 0xff800000, P2 ;  /* 0xff80000002147807 */ /* 0x004fe40001000000 */
[----:B------:R-:W-:Y:S01]  /*02d0*/  ISETP.GT.AND P2, PT, R3, -0x1, !P0 ;  /* 0xffffffff0300780c */ /* 0x000fe20004744270 */
[----:B------:R-:W-:-:S12]  /*02e0*/  IMAD.WIDE R2, R7, 0x4, R4 ;  /* 0x0000000407027825 */ /* 0x000fd800078e0204 */
[----:B------:R-:W2:Y:S01]  /*02f0*/  @P2 LDG.E R21, desc[UR4][R2.64] ;  /* 0x0000000402152981 */ /* 0x000ea2000c1e1900 */
[----:B---3--:R-:W-:-:S04]  /*0300*/  SEL R10, R8, 0xff800000, P3 ;  /* 0xff800000080a7807 */ /* 0x008fc80001800000 */
[----:B------:R-:W-:Y:S02]  /*0310*/  FSETP.NAN.AND P3, PT, R10, R10, PT ;  /* 0x0000000a0a00720b */ /* 0x000fe40003f68000 */
[----:B----4-:R-:W-:Y:S02]  /*0320*/  SEL R19, R18, 0xff800000, P1 ;  /* 0xff80000012137807 */ /* 0x010fe40000800000 */
[----:B------:R-:W-:-:S09]  /*0330*/  FSETP.GT.AND P1, PT, R10, -INF , PT ;  /* 0xff8000000a00780b */ /* 0x000fd20003f24000 */
[----:B------:R-:W-:Y:S02]  /*0340*/  @!P3 FSEL R10, R10, -INF , P1 ;  /* 0xff8000000a0ab808 */ /* 0x000fe40000800000 */
[----:B------:R-:W-:Y:S02]  /*0350*/  ISETP.GT.U32.AND P3, PT, R6, -0x3, PT ;  /* 0xfffffffd0600780c */ /* 0x000fe40003f64070 */
[-C--:B------:R-:W-:Y:S02]  /*0360*/  FSETP.GEU.AND P4, PT, R10, R19.reuse, PT ;  /* 0x000000130a00720b */ /* 0x080fe40003f8e000 */
[----:B--2---:R-:W-:Y:S02]  /*0370*/  SEL R8, R21, 0xff800000, P2 ;  /* 0xff80000015087807 */ /* 0x004fe40001000000 */
[----:B------:R-:W-:-:S13]  /*0380*/  FSETP.NAN.AND P2, PT, R19, R19, PT ;  /* 0x000000131300720b */ /* 0x000fda0003f48000 */
[----:B------:R-:W-:Y:S02]  /*0390*/  @!P2 FSEL R19, R19, R10, !P4 ;  /* 0x0000000a1313a208 */ /* 0x000fe40006000000 */
[----:B------:R-:W-:-:S04]  /*03a0*/  ISETP.GT.AND P2, PT, R11, RZ, P3 ;  /* 0x000000ff0b00720c */ /* 0x000fc80001f44270 */
[----:B------:R-:W-:Y:S01]  /*03b0*/  ISETP.LT.AND P2, PT, R7, 0x800, P2 ;  /* 0x000008000700780c */ /* 0x000fe20001741270 */
[----:B------:R-:W-:-:S12]  /*03c0*/  IMAD.MOV.U32 R10, RZ, RZ, RZ ;  /* 0x000000ffff0a7224 */ /* 0x000fd800078e00ff */
[----:B------:R-:W2:Y:S01]  /*03d0*/  @P2 LDG.E R10, desc[UR4][R2.64] ;  /* 0x00000004020a2981 */ /* 0x000ea2000c1e1900 */
[-C--:B------:R-:W-:Y:S02]  /*03e0*/  FSETP.GEU.AND P5, PT, R19, R20.reuse, PT ;  /* 0x000000141300720b */ /* 0x080fe40003fae000 */
[----:B------:R-:W-:Y:S02]  /*03f0*/  ISETP.GT.AND P0, PT, R6, RZ, PT ;  /* 0x000000ff0600720c */ /* 0x000fe40003f04270 */
[----:B--2---:R-:W-:Y:S02]  /*0400*/  SEL R15, R10, 0xff800000, P2 ;  /* 0xff8000000a0f7807 */ /* 0x004fe40001000000 */
[----:B------:R-:W-:Y:S02]  /*0410*/  FSETP.NAN.AND P2, PT, R20, R20, PT ;  /* 0x000000141400720b */ /* 0x000fe40003f48000 */
[----:B------:R-:W-:-:S11]  /*0420*/  FSETP.NAN.AND P6, PT, R15, R15, PT ;  /* 0x0000000f0f00720b */ /* 0x000fd60003fc8000 */
[----:B------:R-:W-:-:S04]  /*0430*/  @!P2 FSEL R20, R20, R19, !P5 ;  /* 0x000000131414a208 */ /* 0x000fc80006800000 */
[----:B------:R-:W-:-:S04]  /*0440*/  FSETP.GEU.AND P2, PT, R20, R15, PT ;  /* 0x0000000f1400720b */ /* 0x000fc80003f4e000 */
[----:B------:R-:W-:Y:S02]  /*0450*/  @!P6 FSEL R15, R15, R20, !P2 ;  /* 0x000000140f0fe208 */ /* 0x000fe40005000000 */
[----:B------:R-:W-:-:S04]  /*0460*/  ISETP.GT.AND P6, PT, R11, -0x1, P0 ;  /* 0xffffffff0b00780c */ /* 0x000fc800007c4270 */
[----:B------:R-:W-:Y:S01]  /*0470*/  ISETP.LT.AND P6, PT, R7, 0x800, P6 ;  /* 0x000008000700780c */ /* 0x000fe200037c1270 */
[----:B------:R-:W-:-:S12]  /*0480*/  IMAD.MOV.U32 R10, RZ, RZ, RZ ;  /* 0x000000ffff0a7224 */ /* 0x000fd800078e00ff */
[----:B------:R-:W2:Y:S01]  /*0490*/  @P6 LDG.E R10, desc[UR4][R12.64] ;  /* 0x000000040c0a6981 */ /* 0x000ea2000c1e1900 */
[----:B------:R-:W-:Y:S02]  /*04a0*/  SEL R16, RZ, 0x6, !P1 ;  /* 0x00000006ff107807 */ /* 0x000fe40004800000 */
[----:B------:R-:W-:Y:S02]  /*04b0*/  FSETP.GEU.AND P1, PT, R15, -INF , PT ;  /* 0xff8000000f00780b */ /* 0x000fe40003f2e000 */
[----:B--2---:R-:W-:-:S04]  /*04c0*/  SEL R17, R10, 0xff800000, P6 ;  /* 0xff8000000a117807 */ /* 0x004fc80003000000 */
[----:B------:R-:W-:Y:S02]  /*04d0*/  FSETP.NAN.AND P6, PT, R17, R17, PT ;  /* 0x000000111100720b */ /* 0x000fe40003fc8000 */
[----:B------:R-:W-:-:S04]  /*04e0*/  FSEL R10, R15, -INF , P1 ;  /* 0xff8000000f0a7808 */ /* 0x000fc80000800000 */
[----:B------:R-:W-:-:S04]  /*04f0*/  FSETP.GEU.AND P0, PT, R10, R17, PT ;  /* 0x000000110a00720b */ /* 0x000fc80003f0e000 */
[----:B------:R-:W-:-:S03]  /*0500*/  P2R R12, PR, RZ, 0x1 ;  /* 0x00000001ff0c7803 */ /* 0x000fc60000000000 */
[----:B------:R-:W-:Y:S02]  /*0510*/  @!P6 FSEL R17, R17, R10, !P0 ;  /* 0x0000000a1111e208 */ /* 0x000fe40004000000 */
[----:B------:R-:W-:-:S04]  /*0520*/  ISETP.NE.AND P0, PT, R22, RZ, PT ;  /* 0x000000ff1600720c */ /* 0x000fc80003f05270 */
[----:B------:R-:W-:-:S04]  /*0530*/  ISETP.LT.AND P6, PT, R6, 0x1, !P0 ;  /* 0x000000010600780c */ /* 0x000fc800047c1270 */
[----:B------:R-:W-:Y:S01]  /*0540*/  ISETP.GT.AND P6, PT, R11, -0x1, P6 ;  /* 0xffffffff0b00780c */ /* 0x000fe200037c4270 */
[----:B------:R-:W-:Y:S02]  /*0550*/  VIADD R15, R7, 0x80 ;  /* 0x00000080070f7836 */ /* 0x000fe40000000000 */
[----:B------:R-:W-:Y:S02]  /*0560*/  IMAD.MOV.U32 R10, RZ, RZ, RZ ;  /* 0x000000ffff0a7224 */ /* 0x000fe400078e00ff */
[----:B------:R-:W-:-:S08]  /*0570*/  IMAD.WIDE R14, R15, 0x4, R4 ;  /* 0x000000040f0e7825 */ /* 0x000fd000078e0204 */
[----:B------:R-:W2:Y:S01]  /*0580*/  @P6 LDG.E R10, desc[UR4][R14.64] ;  /* 0x000000040e0a6981 */ /* 0x000ea2000c1e1900 */
[----:B------:R-:W-:Y:S02]  /*0590*/  ISETP.GT.AND P3, PT, R11, -0x1, P3 ;  /* 0xffffffff0b00780c */ /* 0x000fe40001f64270 */
[----:B------:R-:W-:Y:S02]  /*05a0*/  SEL R18, R16, 0x7, P4 ;  /* 0x0000000710127807 */ /* 0x000fe40002000000 */
[----:B------:R-:W-:Y:S02]  /*05b0*/  ISETP.LT.AND P3, PT, R7, 0x800, P3 ;  /* 0x000008000700780c */ /* 0x000fe40001f61270 */
[----:B------:R-:W-:Y:S01]  /*05c0*/  FSETP.GEU.AND P4, PT, R17, R8, PT ;  /* 0x000000081100720b */ /* 0x000fe20003f8e000 */
[----:B------:R-:W-:-:S03]  /*05d0*/  VIADD R13, R7, 0x100 ;  /* 0x00000100070d7836 */ /* 0x000fc60000000000 */
[----:B------:R-:W-:Y:S02]  /*05e0*/  P2R R16, PR, RZ, 0x10 ;  /* 0x00000010ff107803 */ /* 0x000fe40000000000 */
[----:B--2---:R-:W-:Y:S02]  /*05f0*/  SEL R19, R10, 0xff800000, P6 ;  /* 0xff8000000a137807 */ /* 0x004fe40003000000 */
[----:B------:R-:W-:Y:S01]  /*0600*/  FSETP.NAN.AND P6, PT, R8, R8, PT ;  /* 0x000000080800720b */ /* 0x000fe20003fc8000 */
[----:B------:R-:W-:-:S12]  /*0610*/  IMAD.MOV.U32 R10, RZ, RZ, RZ ;  /* 0x000000ffff0a7224 */ /* 0x000fd800078e00ff */
[----:B------:R-:W-:Y:S02]  /*0620*/  @!P6 FSEL R8, R8, R17, !P4 ;  /* 0x000000110808e208 */ /* 0x000fe40006000000 */
[----:B------:R-:W-:Y:S01]  /*0630*/  ISETP.NE.AND P4, PT, R12, RZ, PT ;  /* 0x000000ff0c00720c */ /* 0x000fe20003f85270 */
[----:B------:R-:W-:-:S05]  /*0640*/  IMAD.WIDE R12, R13, 0x4, R4 ;  /* 0x000000040d0c7825 */ /* 0x000fca00078e0204 */
[----:B------:R-:W2:Y:S01]  /*0650*/  @P3 LDG.E R10, desc[UR4][R12.64] ;  /* 0x000000040c0a3981 */ /* 0x000ea2000c1e1900 */
[----:B------:R-:W-:Y:S02]  /*0660*/  SEL R18, R18, 0x8, P5 ;  /* 0x0000000812127807 */ /* 0x000fe40002800000 */
[-C--:B------:R-:W-:Y:S01]  /*0670*/  FSETP.NAN.AND P5, PT, R19, R19.reuse, PT ;  /* 0x000000131300720b */ /* 0x080fe20003fa8000 */
[----:B------:R-:W-:Y:S01]  /*0680*/  IMAD.MOV.U32 R17, RZ, RZ, RZ ;  /* 0x000000ffff117224 */ /* 0x000fe200078e00ff */
[----:B--2---:R-:W-:Y:S02]  /*0690*/  SEL R10, R10, 0xff800000, P3 ;  /* 0xff8000000a0a7807 */ /* 0x004fe40001800000 */
[----:B------:R-:W-:-:S09]  /*06a0*/  FSETP.GEU.AND P3, PT, R8, R19, PT ;  /* 0x000000130800720b */ /* 0x000fd20003f6e000 */
[----:B------:R-:W-:Y:S02]  /*06b0*/  @!P5 FSEL R19, R19, R8, !P3 ;  /* 0x000000081313d208 */ /* 0x000fe40005800000 */
[----:B------:R-:W-:-:S04]  /*06c0*/  ISETP.LT.AND P5, PT, R11, 0x1, !P0 ;  /* 0x000000010b00780c */ /* 0x000fc800047a1270 */
[----:B------:R-:W-:-:S13]  /*06d0*/  ISETP.GT.AND P6, PT, R6, RZ, P5 ;  /* 0x000000ff0600720c */ /* 0x000fda0002fc4270 */
[----:B------:R-:W2:Y:S01]  /*06e0*/  @P6 LDG.E R17, desc[UR4][R14.64] ;  /* 0x000000040e116981 */ /* 0x000ea2000c1e1900 */
[----:B------:R-:W-:Y:S02]  /*06f0*/  SEL R18, R18, 0x9, P2 ;  /* 0x0000000912127807 */ /* 0x000fe40001000000 */
[-C--:B------:R-:W-:Y:S01]  /*0700*/  FSETP.GEU.AND P2, PT, R19, R10.reuse, PT ;  /* 0x0000000a1300720b */ /* 0x080fe20003f4e000 */
[----:B------:R-:W-:Y:S01]  /*0710*/  IMAD.MOV.U32 R8, RZ, RZ, RZ ;  /* 0x000000ffff087224 */ /* 0x000fe200078e00ff */
[----:B--2---:R-:W-:Y:S02]  /*0720*/  SEL R17, R17, 0xff800000, P6 ;  /* 0xff80000011117807 */ /* 0x004fe40003000000 */
[----:B------:R-:W-:-:S13]  /*0730*/  FSETP.NAN.AND P6, PT, R10, R10, PT ;  /* 0x0000000a0a00720b */ /* 0x000fda0003fc8000 */
[----:B------:R-:W-:Y:S02]  /*0740*/  @!P6 FSEL R10, R10, R19, !P2 ;  /* 0x000000130a0ae208 */ /* 0x000fe40005000000 */
[----:B------:R-:W-:-:S13]  /*0750*/  ISETP.GT.AND P6, PT, R6, -0x1, P5 ;  /* 0xffffffff0600780c */ /* 0x000fda0002fc4270 */
[----:B------:R-:W2:Y:S01]  /*0760*/  @P6 LDG.E R8, desc[UR4][R12.64] ;  /* 0x000000040c086981 */ /* 0x000ea2000c1e1900 */
[----:B------:R-:W-:Y:S02]  /*0770*/  SEL R18, R18, 0xa, P1 ;  /* 0x0000000a12127807 */ /* 0x000fe40000800000 */
[----:B------:R-:W-:-:S04]  /*0780*/  FSETP.GEU.AND P1, PT, R10, -INF , PT ;  /* 0xff8000000a00780b */ /* 0x000fc80003f2e000 */
[----:B------:R-:W-:Y:S02]  /*0790*/  FSEL R10, R10, -INF , P1 ;  /* 0xff8000000a0a7808 */ /* 0x000fe40000800000 */
[----:B------:R-:W-:Y:S02]  /*07a0*/  P2R R20, PR, RZ, 0x10 ;  /* 0x00000010ff147803 */ /* 0x000fe40000000000 */
[----:B------:R-:W-:Y:S01]  /*07b0*/  FSETP.GEU.AND P4, PT, R10, R17, PT ;  /* 0x000000110a00720b */ /* 0x000fe20003f8e000 */
[----:B------:R-:W-:-:S04]  /*07c0*/  VIADD R15, R7, 0x180 ;  /* 0x00000180070f7836 */ /* 0x000fc80000000000 */
[----:B------:R-:W-:Y:S01]  /*07d0*/  IMAD.WIDE R14, R15, 0x4, R4 ;  /* 0x000000040f0e7825 */ /* 0x000fe200078e0204 */
[----:B--2---:R-:W-:Y:S02]  /*07e0*/  SEL R8, R8, 0xff800000, P6 ;  /* 0xff80000008087807 */ /* 0x004fe40003000000 */
[----:B------:R-:W-:-:S13]  /*07f0*/  FSETP.NAN.AND P6, PT, R17, R17, PT ;  /* 0x000000111100720b */ /* 0x000fda0003fc8000 */
[----:B------:R-:W-:Y:S02]  /*0800*/  @!P6 FSEL R17, R17, R10, !P4 ;  /* 0x0000000a1111e208 */ /* 0x000fe40006000000 */
[----:B------:R-:W-:Y:S01]  /*0810*/  ISETP.LT.AND P6, PT, R6, 0x1, P5 ;  /* 0x000000010600780c */ /* 0x000fe20002fc1270 */
[----:B------:R-:W-:-:S12]  /*0820*/  IMAD.MOV.U32 R10, RZ, RZ, RZ ;  /* 0x000000ffff0a7224 */ /* 0x000fd800078e00ff */
[----:B------:R-:W2:Y:S01]  /*0830*/  @P6 LDG.E R10, desc[UR4][R14.64] ;  /* 0x000000040e0a6981 */ /* 0x000ea2000c1e1900 */
[----:B------:R-:W-:Y:S01]  /*0840*/  ISETP.GT.U32.AND P5, PT, R6, -0x3, P5 ;  /* 0xfffffffd0600780c */ /* 0x000fe20002fa4070 */
[----:B------:R-:W-:-:S04]  /*0850*/  VIADD R13, R7, 0x200 ;  /* 0x00000200070d7836 */ /* 0x000fc80000000000 */
[----:B------:R-:W-:Y:S01]  /*0860*/  IMAD.WIDE R12, R13, 0x4, R4 ;  /* 0x000000040d0c7825 */ /* 0x000fe200078e0204 */
[----:B--2---:R-:W-:-:S03]  /*0870*/  SEL R19, R10, 0xff800000, P6 ;  /* 0xff8000000a137807 */ /* 0x004fc60003000000 */
[----:B------:R-:W-:-:S06]  /*0880*/  IMAD.MOV.U32 R10, RZ, RZ, RZ ;  /* 0x000000ffff0a7224 */ /* 0x000fcc00078e00ff */
[----:B------:R-:W2:Y:S01]  /*0890*/  @P5 LDG.E R10, desc[UR4][R12.64] ;  /* 0x000000040c0a5981 */ /* 0x000ea2000c1e1900 */
[----:B------:R-:W-:Y:S02]  /*08a0*/  FSETP.NAN.AND P6, PT, R8, R8, PT ;  /* 0x000000080800720b */ /* 0x000fe40003fc8000 */
[----:B------:R-:W-:Y:S02]  /*08b0*/  P2R R21, PR, RZ, 0x10 ;  /* 0x00000010ff157803 */ /* 0x000fe40000000000 */
[----:B------:R-:W-:-:S04]  /*08c0*/  ISETP.NE.AND P4, PT, R20, RZ, PT ;  /* 0x000000ff1400720c */ /* 0x000fc80003f85270 */
[----:B------:R-:W-:Y:S02]  /*08d0*/  SEL R20, R18, 0xb, P4 ;  /* 0x0000000b12147807 */ /* 0x000fe40002000000 */
[----:B------:R-:W-:-:S04]  /*08e0*/  FSETP.GEU.AND P4, PT, R17, R8, PT ;  /* 0x000000081100720b */ /* 0x000fc80003f8e000 */
[----:B------:R-:W-:Y:S02]  /*08f0*/  P2R R18, PR, RZ, 0x10 ;  /* 0x00000010ff127803 */ /* 0x000fe40000000000 */
[----:B------:R-:W-:Y:S02]  /*0900*/  @!P6 FSEL R8, R8, R17, !P4 ;  /* 0x000000110808e208 */ /* 0x000fe40006000000 */
[----:B------:R-:W-:Y:S02]  /*0910*/  ISETP.NE.AND P4, PT, R16, RZ, PT ;  /* 0x000000ff1000720c */ /* 0x000fe40003f85270 */
[----:B------:R-:W-:Y:S02]  /*0920*/  ISETP.GT.AND P6, PT, R6, RZ, PT ;  /* 0x000000ff0600720c */ /* 0x000fe40003fc4270 */
[----:B------:R-:W-:Y:S02]  /*0930*/  SEL R16, R20, 0xc, P4 ;  /* 0x0000000c14107807 */ /* 0x000fe40002000000 */
[----:B------:R-:W-:-:S02]  /*0940*/  FSETP.GEU.AND P4, PT, R8, R19, PT ;  /* 0x000000130800720b */ /* 0x000fc40003f8e000 */
[----:B--2---:R-:W-:Y:S02]  /*0950*/  SEL R10, R10, 0xff800000, P5 ;  /* 0xff8000000a0a7807 */ /* 0x004fe40002800000 */
[----:B------:R-:W-:-:S13]  /*0960*/  FSETP.NAN.AND P5, PT, R19, R19, PT ;  /* 0x000000131300720b */ /* 0x000fda0003fa8000 */
[----:B------:R-:W-:Y:S02]  /*0970*/  @!P5 FSEL R19, R19, R8, !P4 ;  /* 0x000000081313d208 */ /* 0x000fe40006000000 */
[----:B------:R-:W-:-:S04]  /*0980*/  ISETP.GT.U32.AND P5, PT, R11, -0x3, P6 ;  /* 0xfffffffd0b00780c */ /* 0x000fc800037a4070 */
[----:B------:R-:W-:Y:S01]  /*0990*/  ISETP.LT.AND P5, PT, R7, 0x800, P5 ;  /* 0x000008000700780c */ /* 0x000fe20002fa1270 */
[----:B------:R-:W-:-:S12]  /*09a0*/  IMAD.MOV.U32 R8, RZ, RZ, RZ ;  /* 0x000000ffff087224 */ /* 0x000fd800078e00ff */
[----:B------:R-:W2:Y:S01]  /*09b0*/  @P5 LDG.E R8, desc[UR4][R14.64] ;  /* 0x000000040e085981 */ /* 0x000ea2000c1e1900 */
[----:B------:R-:W-:Y:S02]  /*09c0*/  SEL R16, R16, 0xd, P3 ;  /* 0x0000000d10107807 */ /* 0x000fe40001800000 */
[-C--:B------:R-:W-:Y:S02]  /*09d0*/  FSETP.GEU.AND P3, PT, R19, R10.reuse, PT ;  /* 0x0000000a1300720b */ /* 0x080fe40003f6e000 */
[----:B------:R-:W-:Y:S02]  /*09e0*/  ISETP.GT.AND P6, PT, R6, -0x1, PT ;  /* 0xffffffff0600780c */ /* 0x000fe40003fc4270 */
[----:B--2---:R-:W-:Y:S02]  /*09f0*/  SEL R17, R8, 0xff800000, P5 ;  /* 0xff80000008117807 */ /* 0x004fe40002800000 */
[----:B------:R-:W-:Y:S01]  /*0a00*/  FSETP.NAN.AND P5, PT, R10, R10, PT ;  /* 0x0000000a0a00720b */ /* 0x000fe20003fa8000 */
[----:B------:R-:W-:-:S12]  /*0a10*/  IMAD.MOV.U32 R8, RZ, RZ, RZ ;  /* 0x000000ffff087224 */ /* 0x000fd800078e00ff */
[----:B------:R-:W-:Y:S02]  /*0a20*/  @!P5 FSEL R10, R10, R19, !P3 ;  /* 0x000000130a0ad208 */ /* 0x000fe40005800000 */
[----:B------:R-:W-:-:S04]  /*0a30*/  ISETP.GT.U32.AND P5, PT, R11, -0x3, P6 ;  /* 0xfffffffd0b00780c */ /* 0x000fc800037a4070 */
[----:B------:R-:W-:-:S13]  /*0a40*/  ISETP.LT.AND P5, PT, R7, 0x800, P5 ;  /* 0x000008000700780c */ /* 0x000fda0002fa1270 */
[----:B------:R-:W2:Y:S01]  /*0a50*/  @P5 LDG.E R8, desc[UR4][R12.64] ;  /* 0x000000040c085981 */ /* 0x000ea2000c1e1900 */
[----:B------:R-:W-:Y:S02]  /*0a60*/  SEL R16, R16, 0xe, P2 ;  /* 0x0000000e10107807 */ /* 0x000fe40001000000 */
[----:B------:R-:W-:Y:S02]  /*0a70*/  FSETP.NAN.AND P6, PT, R17, R17, PT ;  /* 0x000000111100720b */ /* 0x000fe40003fc8000 */
[----:B------:R-:W-:-:S04]  /*0a80*/  FSETP.GEU.AND P2, PT, R10, -INF , PT ;  /* 0xff8000000a00780b */ /* 0x000fc80003f4e000 */
[----:B------:R-:W-:Y:S01]  /*0a90*/  FSEL R10, R10, -INF , P2 ;  /* 0xff8000000a0a7808 */ /* 0x000fe20001000000 */
[----:B------:R-:W-:-:S04]  /*0aa0*/  VIADD R15, R7, 0x280 ;  /* 0x00000280070f7836 */ /* 0x000fc80000000000 */
[----:B------:R-:W-:Y:S01]  /*0ab0*/  IMAD.WIDE R14, R15, 0x4, R4 ;  /* 0x000000040f0e7825 */ /* 0x000fe200078e0204 */
[----:B--2---:R-:W-:Y:S02]  /*0ac0*/  SEL R8, R8, 0xff800000, P5 ;  /* 0xff80000008087807 */ /* 0x004fe40002800000 */
[----:B------:R-:W-:-:S04]  /*0ad0*/  FSETP.GEU.AND P5, PT, R10, R17, PT ;  /* 0x000000110a00720b */ /* 0x000fc80003fae000 */
[----:B------:R-:W-:Y:S02]  /*0ae0*/  @!P6 FSEL R17, R17, R10, !P5 ;  /* 0x0000000a1111e208 */ /* 0x000fe40006800000 */
[----:B------:R-:W-:-:S04]  /*0af0*/  ISETP.LT.AND P6, PT, R6, 0x1, !P0 ;  /* 0x000000010600780c */ /* 0x000fc800047c1270 */
[----:B------:R-:W-:Y:S01]  /*0b00*/  ISETP.GT.U32.AND P6, PT, R11, -0x3, P6 ;  /* 0xfffffffd0b00780c */ /* 0x000fe200037c4070 */
[----:B------:R-:W-:-:S12]  /*0b10*/  IMAD.MOV.U32 R10, RZ, RZ, RZ ;  /* 0x000000ffff0a7224 */ /* 0x000fd800078e00ff */
[----:B------:R-:W2:Y:S01]  /*0b20*/  @P6 LDG.E R10, desc[UR4][R14.64] ;  /* 0x000000040e0a6981 */ /* 0x000ea2000c1e1900 */
[----:B------:R-:W-:Y:S02]  /*0b30*/  LOP3.LUT R6, R11, R6, RZ, 0xc0, !PT ;  /* 0x000000060b067212 */ /* 0x000fe400078ec0ff */
[----:B--2---:R-:W-:Y:S02]  /*0b40*/  SEL R13, R10, 0xff800000, P6 ;  /* 0xff8000000a0d7807 */ /* 0x004fe40003000000 */
[-C--:B------:R-:W-:Y:S02]  /*0b50*/  FSETP.NAN.AND P6, PT, R8, R8.reuse, PT ;  /* 0x000000080800720b */ /* 0x080fe40003fc8000 */
[----:B------:R-:W-:Y:S02]  /*0b60*/  SEL R10, R16, 0xf, P1 ;  /* 0x0000000f100a7807 */ /* 0x000fe40000800000 */
[----:B------:R-:W-:-:S09]  /*0b70*/  FSETP.GEU.AND P1, PT, R17, R8, PT ;  /* 0x000000081100720b */ /* 0x000fd20003f2e000 */
[----:B------:R-:W-:Y:S02]  /*0b80*/  @!P6 FSEL R8, R8, R17, !P1 ;  /* 0x000000110808e208 */ /* 0x000fe40004800000 */
[----:B------:R-:W-:Y:S01]  /*0b90*/  ISETP.GT.U32.AND P6, PT, R6, -0x3, !P0 ;  /* 0xfffffffd0600780c */ /* 0x000fe200047c4070 */
[----:B------:R-:W-:-:S04]  /*0ba0*/  VIADD R17, R7, 0x300 ;  /* 0x0000030007117836 */ /* 0x000fc80000000000 */
[----:B------:R-:W-:-:S04]  /*0bb0*/  IMAD.WIDE R16, R17, 0x4, R4 ;  /* 0x0000000411107825 */ /* 0x000fc800078e0204 */
[----:B------:R-:W-:-:S06]  /*0bc0*/  IMAD.MOV.U32 R4, RZ, RZ, RZ ;  /* 0x000000ffff047224 */ /* 0x000fcc00078e00ff */
[----:B------:R-:W2:Y:S01]  /*0bd0*/  @P6 LDG.E R4, desc[UR4][R16.64] ;  /* 0x0000000410046981 */ /* 0x000ea2000c1e1900 */
[----:B------:R-:W-:Y:S02]  /*0be0*/  P2R R20, PR, RZ, 0x10 ;  /* 0x00000010ff147803 */ /* 0x000fe40000000000 */
[----:B------:R-:W-:-:S04]  /*0bf0*/  ISETP.NE.AND P4, PT, R21, RZ, PT ;  /* 0x000000ff1500720c */ /* 0x000fc80003f85270 */
[----:B------:R-:W-:Y:S02]  /*0c00*/  SEL R10, R10, 0x10, P4 ;  /* 0x000000100a0a7807 */ /* 0x000fe40002000000 */
[----:B------:R-:W-:Y:S02]  /*0c10*/  ISETP.NE.AND P4, PT, R20, RZ, PT ;  /* 0x000000ff1400720c */ /* 0x000fe40003f85270 */
[----:B------:R-:W-:Y:S01]  /*0c20*/  LOP3.LUT R0, R0, 0xffffff80, RZ, 0xc0, !PT ;  /* 0xffffff8000007812 */ /* 0x000fe200078ec0ff */
[----:B------:R-:W-:-:S04]  /*0c30*/  IMAD.MOV.U32 R12, RZ, RZ, RZ ;  /* 0x000000ffff0c7224 */ /* 0x000fc800078e00ff */
[----:B------:R-:W-:Y:S02]  /*0c40*/  IMAD.IADD R0, R7, 0x1, -R0 ;  /* 0x0000000107007824 */ /* 0x000fe400078e0a00 */
[----:B------:R1:W5:Y:S02]  /*0c50*/  @!P0 LDG.E R12, desc[UR4][R2.64] ;  /* 0x00000004020c8981 */ /* 0x000364000c1e1900 */
[----:B------:R-:W-:Y:S01]  /*0c60*/  IMAD R9, R9, 0x200, R0 ;  /* 0x0000020009097824 */ /* 0x000fe200078e0200 */
[----:B--2---:R-:W-:Y:S02]  /*0c70*/  SEL R6, R4, 0xff800000, P6 ;  /* 0xff80000004067807 */ /* 0x004fe40003000000 */
[----:B------:R-:W-:Y:S01]  /*0c80*/  ISETP.NE.AND P6, PT, R18, RZ, PT ;  /* 0x000000ff1200720c */ /* 0x000fe20003fc5270 */
[----:B------:R-:W2:Y:S03]  /*0c90*/  LDC.64 R4, c[0x0][0x218] ;  /* 0x00008600ff047b82 */ /* 0x000ea60000000a00 */
[----:B------:R-:W-:-:S02]  /*0ca0*/  SEL R10, R10, 0x11, P6 ;  /* 0x000000110a0a7807 */ /* 0x000fc40003000000 */
[----:B------:R-:W-:Y:S02]  /*0cb0*/  FSETP.NAN.AND P6, PT, R13, R13, PT ;  /* 0x0000000d0d00720b */ /* 0x000fe40003fc8000 */
[----:B------:R-:W-:Y:S02]  /*0cc0*/  SEL R14, R10, 0x12, P4 ;  /* 0x000000120a0e7807 */ /* 0x000fe40002000000 */
[----:B------:R-:W3:Y:S02]  /*0cd0*/  LDC.64 R10, c[0x0][0x228] ;  /* 0x00008a00ff0a7b82 */ /* 0x000ee40000000a00 */
[----:B------:R-:W-:Y:S02]  /*0ce0*/  SEL R14, R14, 0x13, P3 ;  /* 0x000000130e0e7807 */ /* 0x000fe40001800000 */
[----:B------:R-:W-:Y:S02]  /*0cf0*/  FSETP.NAN.AND P4, PT, R6, R6, PT ;  /* 0x000000060600720b */ /* 0x000fe40003f88000 */
[----:B------:R-:W-:-:S02]  /*0d00*/  SEL R14, R14, 0x14, P2 ;  /* 0x000000140e0e7807 */ /* 0x000fc40001000000 */
[----:B------:R-:W-:Y:S02]  /*0d10*/  FSETP.GEU.AND P3, PT, R8, R13, PT ;  /* 0x0000000d0800720b */ /* 0x000fe40003f6e000 */
[----:B------:R-:W-:Y:S02]  /*0d20*/  SEL R14, R14, 0x15, P5 ;  /* 0x000000150e0e7807 */ /* 0x000fe40002800000 */
[----:B------:R-:W-:Y:S02]  /*0d30*/  @!P6 FSEL R13, R13, R8, !P3 ;  /* 0x000000080d0de208 */ /* 0x000fe40005800000 */
[----:B------:R-:W-:Y:S02]  /*0d40*/  SEL R14, R14, 0x16, P1 ;  /* 0x000000160e0e7807 */ /* 0x000fe40000800000 */
[----:B------:R-:W-:Y:S02]  /*0d50*/  FSETP.GEU.AND P2, PT, R13, R6, PT ;  /* 0x000000060d00720b */ /* 0x000fe40003f4e000 */
[----:B-1----:R-:W-:-:S02]  /*0d60*/  IADD3 R2, P1, R7, UR6, RZ ;  /* 0x0000000607027c10 */ /* 0x002fc4000ff3e0ff */
[----:B------:R-:W-:Y:S01]  /*0d70*/  SEL R14, R14, 0x17, P3 ;  /* 0x000000170e0e7807 */ /* 0x000fe20001800000 */
[----:B--2---:R-:W-:Y:S01]  /*0d80*/  IMAD.WIDE R4, R9, 0x4, R4 ;  /* 0x0000000409047825 */ /* 0x004fe200078e0204 */
[----:B------:R-:W-:Y:S02]  /*0d90*/  @!P4 SEL R6, R6, R13, !P2 ;  /* 0x0000000d0606c207 */ /* 0x000fe40005000000 */
[----:B------:R-:W-:Y:S02]  /*0da0*/  LEA.HI.X.SX32 R3, R7, UR7, 0x1, P1 ;  /* 0x0000000707037c11 */ /* 0x000fe400088f0eff */
[----:B------:R-:W-:Y:S01]  /*0db0*/  SEL R7, R14, 0x18, P2 ;  /* 0x000000180e077807 */ /* 0x000fe20001000000 */
[----:B------:R1:W-:Y:S01]  /*0dc0*/  @!P0 STG.E desc[UR4][R4.64], R6 ;  /* 0x0000000604008986 */ /* 0x0003e2000c101904 */
[----:B---3--:R-:W-:-:S03]  /*0dd0*/  IMAD.WIDE R10, R9, 0x4, R10 ;  /* 0x00000004090a7825 */ /* 0x008fc600078e020a */
[----:B------:R1:W-:Y:S01]  /*0de0*/  @!P0 STG.E.U8 desc[UR4][R2.64], R7 ;  /* 0x0000000702008986 */ /* 0x0003e2000c101104 */
[----:B------:R-:W-:Y:S05]  /*0df0*/  @P0 EXIT ;  /* 0x000000000000094d */ /* 0x000fea0003800000 */
[----:B-----5:R-:W-:Y:S01]  /*0e00*/  STG.E desc[UR4][R10.64], R12 ;  /* 0x0000000c0a007986 */ /* 0x020fe2000c101904 */
[----:B------:R-:W-:Y:S05]  /*0e10*/  EXIT ;  /* 0x000000000000794d */ /* 0x000fea0003800000 */
.L_x_0:
[----:B------:R-:W-:-:S00]  /*0e20*/  BRA `(.L_x_0) ;  /* 0xfffffffc00fc7947 */ /* 0x000fc0000383ffff */
[----:B------:R-:W-:-:S00]  /*0e30*/  NOP ;  /* 0x0000000000007918 */ /* 0x000fc00000000000 */
        /* <DEDUP_REMOVED lines=12> */
.L_x_1:


//--------------------- .nv.constant0.triton_poi_fused_cat_max_pool2d_with_indices_38 --------------------------
	.section	.nv.constant0.triton_poi_fused_cat_max_pool2d_with_indices_38,"a",@progbits
	.sectionflags	@""
	.align	4
.nv.constant0.triton_poi_fused_cat_max_pool2d_with_indices_38:
	.zero		564
